//
// Generated by NVIDIA NVVM Compiler
//
// Compiler Build ID: CL-36424714
// Cuda compilation tools, release 13.0, V13.0.88
// Based on NVVM 20.0.0
//

.version 9.0
.target sm_100
.address_size 64

	// .globl	_Z11sgemm_naivePKfS0_Pfiiiff

.visible .entry _Z11sgemm_naivePKfS0_Pfiiiff(
	.param .u64 .ptr .align 1 _Z11sgemm_naivePKfS0_Pfiiiff_param_0,
	.param .u64 .ptr .align 1 _Z11sgemm_naivePKfS0_Pfiiiff_param_1,
	.param .u64 .ptr .align 1 _Z11sgemm_naivePKfS0_Pfiiiff_param_2,
	.param .u32 _Z11sgemm_naivePKfS0_Pfiiiff_param_3,
	.param .u32 _Z11sgemm_naivePKfS0_Pfiiiff_param_4,
	.param .u32 _Z11sgemm_naivePKfS0_Pfiiiff_param_5,
	.param .f32 _Z11sgemm_naivePKfS0_Pfiiiff_param_6,
	.param .f32 _Z11sgemm_naivePKfS0_Pfiiiff_param_7
)
{
	.reg .pred 	%p<13>;
	.reg .b32 	%r<92>;
	.reg .b32 	%f<73>;
	.reg .b64 	%rd<70>;

	ld.param.u64 	%rd4, [_Z11sgemm_naivePKfS0_Pfiiiff_param_0];
	ld.param.u64 	%rd5, [_Z11sgemm_naivePKfS0_Pfiiiff_param_1];
	ld.param.u32 	%r46, [_Z11sgemm_naivePKfS0_Pfiiiff_param_3];
	ld.param.u32 	%r44, [_Z11sgemm_naivePKfS0_Pfiiiff_param_4];
	ld.param.u32 	%r45, [_Z11sgemm_naivePKfS0_Pfiiiff_param_5];
	ld.param.f32 	%f13, [_Z11sgemm_naivePKfS0_Pfiiiff_param_6];
	ld.param.f32 	%f14, [_Z11sgemm_naivePKfS0_Pfiiiff_param_7];
	cvta.to.global.u64 	%rd1, %rd5;
	cvta.to.global.u64 	%rd2, %rd4;
	mov.u32 	%r47, %ctaid.y;
	mov.u32 	%r48, %ntid.y;
	mov.u32 	%r49, %tid.y;
	mad.lo.s32 	%r1, %r47, %r48, %r49;
	mov.u32 	%r50, %ctaid.x;
	mov.u32 	%r51, %ntid.x;
	mul.lo.s32 	%r2, %r50, %r51;
	mov.u32 	%r3, %tid.x;
	add.s32 	%r4, %r2, %r3;
	setp.ge.u32 	%p1, %r1, %r46;
	setp.ge.u32 	%p2, %r4, %r45;
	or.pred  	%p3, %p1, %p2;
	@%p3 bra 	$L__BB0_14;
	setp.lt.s32 	%p4, %r44, 1;
	mov.f32 	%f72, 0f00000000;
	@%p4 bra 	$L__BB0_13;
	mul.lo.s32 	%r5, %r44, %r1;
	and.b32  	%r6, %r44, 7;
	setp.lt.u32 	%p5, %r44, 8;
	mov.f32 	%f72, 0f00000000;
	mov.b32 	%r90, 0;
	@%p5 bra 	$L__BB0_5;
	and.b32  	%r90, %r44, 2147483640;
	neg.s32 	%r88, %r90;
	add.s32 	%r53, %r3, %r45;
	add.s32 	%r87, %r53, %r2;
	shl.b32 	%r10, %r45, 3;
	shl.b32 	%r54, %r45, 1;
	add.s32 	%r86, %r4, %r54;
	mad.lo.s32 	%r85, %r45, 3, %r4;
	shl.b32 	%r55, %r45, 2;
	add.s32 	%r84, %r4, %r55;
	mad.lo.s32 	%r83, %r45, 5, %r4;
	mad.lo.s32 	%r82, %r45, 6, %r4;
	mad.lo.s32 	%r81, %r45, 7, %r4;
	add.s32 	%r79, %r5, 3;
	mov.f32 	%f72, 0f00000000;
	mov.u32 	%r80, %r4;
$L__BB0_4:
	.pragma "nounroll";
	add.s32 	%r56, %r79, -3;
	mul.wide.u32 	%rd6, %r56, 4;
	add.s64 	%rd7, %rd2, %rd6;
	ld.global.nc.f32 	%f19, [%rd7];
	mul.wide.u32 	%rd8, %r80, 4;
	add.s64 	%rd9, %rd1, %rd8;
	ld.global.nc.f32 	%f20, [%rd9];
	fma.rn.f32 	%f21, %f19, %f20, %f72;
	add.s32 	%r57, %r79, -2;
	mul.wide.u32 	%rd10, %r57, 4;
	add.s64 	%rd11, %rd2, %rd10;
	ld.global.nc.f32 	%f22, [%rd11];
	mul.wide.u32 	%rd12, %r87, 4;
	add.s64 	%rd13, %rd1, %rd12;
	ld.global.nc.f32 	%f23, [%rd13];
	fma.rn.f32 	%f24, %f22, %f23, %f21;
	add.s32 	%r58, %r79, -1;
	mul.wide.u32 	%rd14, %r58, 4;
	add.s64 	%rd15, %rd2, %rd14;
	ld.global.nc.f32 	%f25, [%rd15];
	mul.wide.u32 	%rd16, %r86, 4;
	add.s64 	%rd17, %rd1, %rd16;
	ld.global.nc.f32 	%f26, [%rd17];
	fma.rn.f32 	%f27, %f25, %f26, %f24;
	add.s32 	%r59, %r79, 4;
	mul.wide.u32 	%rd18, %r79, 4;
	add.s64 	%rd19, %rd2, %rd18;
	ld.global.nc.f32 	%f28, [%rd19];
	mul.wide.u32 	%rd20, %r85, 4;
	add.s64 	%rd21, %rd1, %rd20;
	ld.global.nc.f32 	%f29, [%rd21];
	fma.rn.f32 	%f30, %f28, %f29, %f27;
	add.s32 	%r60, %r79, 1;
	mul.wide.u32 	%rd22, %r60, 4;
	add.s64 	%rd23, %rd2, %rd22;
	ld.global.nc.f32 	%f31, [%rd23];
	mul.wide.u32 	%rd24, %r84, 4;
	add.s64 	%rd25, %rd1, %rd24;
	ld.global.nc.f32 	%f32, [%rd25];
	fma.rn.f32 	%f33, %f31, %f32, %f30;
	add.s32 	%r61, %r79, 2;
	mul.wide.u32 	%rd26, %r61, 4;
	add.s64 	%rd27, %rd2, %rd26;
	ld.global.nc.f32 	%f34, [%rd27];
	mul.wide.u32 	%rd28, %r83, 4;
	add.s64 	%rd29, %rd1, %rd28;
	ld.global.nc.f32 	%f35, [%rd29];
	fma.rn.f32 	%f36, %f34, %f35, %f33;
	add.s32 	%r62, %r79, 3;
	mul.wide.u32 	%rd30, %r62, 4;
	add.s64 	%rd31, %rd2, %rd30;
	ld.global.nc.f32 	%f37, [%rd31];
	mul.wide.u32 	%rd32, %r82, 4;
	add.s64 	%rd33, %rd1, %rd32;
	ld.global.nc.f32 	%f38, [%rd33];
	fma.rn.f32 	%f39, %f37, %f38, %f36;
	mul.wide.u32 	%rd34, %r59, 4;
	add.s64 	%rd35, %rd2, %rd34;
	ld.global.nc.f32 	%f40, [%rd35];
	mul.wide.u32 	%rd36, %r81, 4;
	add.s64 	%rd37, %rd1, %rd36;
	ld.global.nc.f32 	%f41, [%rd37];
	fma.rn.f32 	%f72, %f40, %f41, %f39;
	add.s32 	%r88, %r88, 8;
	add.s32 	%r87, %r87, %r10;
	add.s32 	%r86, %r86, %r10;
	add.s32 	%r85, %r85, %r10;
	add.s32 	%r84, %r84, %r10;
	add.s32 	%r83, %r83, %r10;
	add.s32 	%r82, %r82, %r10;
	add.s32 	%r81, %r81, %r10;
	add.s32 	%r80, %r80, %r10;
	add.s32 	%r79, %r79, 8;
	setp.ne.s32 	%p6, %r88, 0;
	@%p6 bra 	$L__BB0_4;
$L__BB0_5:
	setp.eq.s32 	%p7, %r6, 0;
	@%p7 bra 	$L__BB0_13;
	and.b32  	%r39, %r44, 3;
	setp.lt.u32 	%p8, %r6, 4;
	@%p8 bra 	$L__BB0_8;
	add.s32 	%r63, %r90, %r5;
	mul.wide.u32 	%rd38, %r63, 4;
	add.s64 	%rd39, %rd2, %rd38;
	ld.global.nc.f32 	%f43, [%rd39];
	mad.lo.s32 	%r64, %r90, %r45, %r4;
	mul.wide.u32 	%rd40, %r64, 4;
	add.s64 	%rd41, %rd1, %rd40;
	ld.global.nc.f32 	%f44, [%rd41];
	fma.rn.f32 	%f45, %f43, %f44, %f72;
	add.s32 	%r65, %r63, 1;
	mul.wide.u32 	%rd42, %r65, 4;
	add.s64 	%rd43, %rd2, %rd42;
	ld.global.nc.f32 	%f46, [%rd43];
	add.s32 	%r66, %r64, %r45;
	mul.wide.u32 	%rd44, %r66, 4;
	add.s64 	%rd45, %rd1, %rd44;
	ld.global.nc.f32 	%f47, [%rd45];
	fma.rn.f32 	%f48, %f46, %f47, %f45;
	add.s32 	%r67, %r63, 2;
	mul.wide.u32 	%rd46, %r67, 4;
	add.s64 	%rd47, %rd2, %rd46;
	ld.global.nc.f32 	%f49, [%rd47];
	add.s32 	%r68, %r66, %r45;
	mul.wide.u32 	%rd48, %r68, 4;
	add.s64 	%rd49, %rd1, %rd48;
	ld.global.nc.f32 	%f50, [%rd49];
	fma.rn.f32 	%f51, %f49, %f50, %f48;
	add.s32 	%r69, %r63, 3;
	mul.wide.u32 	%rd50, %r69, 4;
	add.s64 	%rd51, %rd2, %rd50;
	ld.global.nc.f32 	%f52, [%rd51];
	add.s32 	%r70, %r68, %r45;
	mul.wide.u32 	%rd52, %r70, 4;
	add.s64 	%rd53, %rd1, %rd52;
	ld.global.nc.f32 	%f53, [%rd53];
	fma.rn.f32 	%f72, %f52, %f53, %f51;
	add.s32 	%r90, %r90, 4;
$L__BB0_8:
	setp.eq.s32 	%p9, %r39, 0;
	@%p9 bra 	$L__BB0_13;
	setp.eq.s32 	%p10, %r39, 1;
	@%p10 bra 	$L__BB0_11;
	add.s32 	%r71, %r90, %r5;
	mul.wide.u32 	%rd54, %r71, 4;
	add.s64 	%rd55, %rd2, %rd54;
	ld.global.nc.f32 	%f55, [%rd55];
	mad.lo.s32 	%r72, %r90, %r45, %r4;
	mul.wide.u32 	%rd56, %r72, 4;
	add.s64 	%rd57, %rd1, %rd56;
	ld.global.nc.f32 	%f56, [%rd57];
	fma.rn.f32 	%f57, %f55, %f56, %f72;
	add.s32 	%r73, %r71, 1;
	mul.wide.u32 	%rd58, %r73, 4;
	add.s64 	%rd59, %rd2, %rd58;
	ld.global.nc.f32 	%f58, [%rd59];
	add.s32 	%r74, %r72, %r45;
	mul.wide.u32 	%rd60, %r74, 4;
	add.s64 	%rd61, %rd1, %rd60;
	ld.global.nc.f32 	%f59, [%rd61];
	fma.rn.f32 	%f72, %f58, %f59, %f57;
	add.s32 	%r90, %r90, 2;
$L__BB0_11:
	and.b32  	%r75, %r44, 1;
	setp.eq.b32 	%p11, %r75, 1;
	not.pred 	%p12, %p11;
	@%p12 bra 	$L__BB0_13;
	add.s32 	%r76, %r90, %r5;
	mul.wide.u32 	%rd62, %r76, 4;
	add.s64 	%rd63, %rd2, %rd62;
	ld.global.nc.f32 	%f60, [%rd63];
	mad.lo.s32 	%r77, %r90, %r45, %r4;
	mul.wide.u32 	%rd64, %r77, 4;
	add.s64 	%rd65, %rd1, %rd64;
	ld.global.nc.f32 	%f61, [%rd65];
	fma.rn.f32 	%f72, %f60, %f61, %f72;
$L__BB0_13:
	ld.param.u64 	%rd69, [_Z11sgemm_naivePKfS0_Pfiiiff_param_2];
	mad.lo.s32 	%r78, %r45, %r1, %r4;
	cvta.to.global.u64 	%rd66, %rd69;
	mul.wide.u32 	%rd67, %r78, 4;
	add.s64 	%rd68, %rd66, %rd67;
	ld.global.f32 	%f62, [%rd68];
	mul.f32 	%f63, %f14, %f62;
	fma.rn.f32 	%f64, %f13, %f72, %f63;
	st.global.f32 	[%rd68], %f64;
$L__BB0_14:
	ret;

}


// ===== COMPILED SASS (sm_100) =====

	.target	sm_100

	.elftype	@"ET_EXEC"


//--------------------- .note.nv.tkinfo           --------------------------
	.section	.note.nv.tkinfo,"",@"SHT_NOTE"
	.sectionflags	@"SHF_NOTE_NV_TKINFO"
	.tkinfo
        /*0018*/ 	.word	0x00000002
        /*0030*/ 	.string	""
        /*0030*/ 	.string	"ptxas"
        /*0030*/ 	.string	"Cuda compilation tools, release 13.0, V13.0.88"
        /*0030*/ 	.string	"Build cuda_13.0.r13.0/compiler.36424714_0"
        /*0030*/ 	.string	"-arch sm_100 -m 64 "



//--------------------- .note.nv.cuinfo           --------------------------
	.section	.note.nv.cuinfo,"",@"SHT_NOTE"
	.sectionflags	@"SHF_NOTE_NV_CUINFO"
        /*0018*/ 	.short	0x0002
        /*001a*/ 	.short	0x0064
        /*001c*/ 	.short	0x0082
	.zero		2


//--------------------- .nv.info                  --------------------------
	.section	.nv.info,"",@"SHT_CUDA_INFO"
	.align	4


	//----- nvinfo : EIATTR_REGCOUNT
	.align		4
        /*0000*/ 	.byte	0x04, 0x2f
        /*0002*/ 	.short	(.L_1 - .L_0)
	.align		4
.L_0:
        /*0004*/ 	.word	index@(_Z11sgemm_naivePKfS0_Pfiiiff)
        /*0008*/ 	.word	0x00000020


	//----- nvinfo : EIATTR_FRAME_SIZE
	.align		4
.L_1:
        /*000c*/ 	.byte	0x04, 0x11
        /*000e*/ 	.short	(.L_3 - .L_2)
	.align		4
.L_2:
        /*0010*/ 	.word	index@(_Z11sgemm_naivePKfS0_Pfiiiff)
        /*0014*/ 	.word	0x00000000


	//----- nvinfo : EIATTR_MIN_STACK_SIZE
	.align		4
.L_3:
        /*0018*/ 	.byte	0x04, 0x12
        /*001a*/ 	.short	(.L_5 - .L_4)
	.align		4
.L_4:
        /*001c*/ 	.word	index@(_Z11sgemm_naivePKfS0_Pfiiiff)
        /*0020*/ 	.word	0x00000000
.L_5:


//--------------------- .nv.compat                --------------------------
	.section	.nv.compat,"",@"SHT_CUDA_COMPAT_INFO"
	.align	4
        /*0000*/ 	.byte	0x02, 0x09, 0x00, 0x00, 0x02, 0x02, 0x01, 0x00, 0x02, 0x05, 0x05, 0x00, 0x03, 0x07, 0x01, 0x01
        /*0010*/ 	.byte	0x02, 0x03, 0x00, 0x00, 0x02, 0x06, 0x01, 0x00, 0x04, 0x0b, 0x08, 0x00, 0x09, 0x00, 0x00, 0x00
        /*0020*/ 	.byte	0x00, 0x00, 0x00, 0x00


//--------------------- .nv.info._Z11sgemm_naivePKfS0_Pfiiiff --------------------------
	.section	.nv.info._Z11sgemm_naivePKfS0_Pfiiiff,"",@"SHT_CUDA_INFO"
	.sectionflags	@""
	.align	4


	//----- nvinfo : EIATTR_CUDA_API_VERSION
	.align		4
        /*0000*/ 	.byte	0x04, 0x37
        /*0002*/ 	.short	(.L_7 - .L_6)
.L_6:
        /*0004*/ 	.word	0x00000082


	//----- nvinfo : EIATTR_KPARAM_INFO
	.align		4
.L_7:
        /*0008*/ 	.byte	0x04, 0x17
        /*000a*/ 	.short	(.L_9 - .L_8)
.L_8:
        /*000c*/ 	.word	0x00000000
        /*0010*/ 	.short	0x0007
        /*0012*/ 	.short	0x0028
        /*0014*/ 	.byte	0x00, 0xf0, 0x11, 0x00


	//----- nvinfo : EIATTR_KPARAM_INFO
	.align		4
.L_9:
        /*0018*/ 	.byte	0x04, 0x17
        /*001a*/ 	.short	(.L_11 - .L_10)
.L_10:
        /*001c*/ 	.word	0x00000000
        /*0020*/ 	.short	0x0006
        /*0022*/ 	.short	0x0024
        /*0024*/ 	.byte	0x00, 0xf0, 0x11, 0x00


	//----- nvinfo : EIATTR_KPARAM_INFO
	.align		4
.L_11:
        /*0028*/ 	.byte	0x04, 0x17
        /*002a*/ 	.short	(.L_13 - .L_12)
.L_12:
        /*002c*/ 	.word	0x00000000
        /*0030*/ 	.short	0x0005
        /*0032*/ 	.short	0x0020
        /*0034*/ 	.byte	0x00, 0xf0, 0x11, 0x00


	//----- nvinfo : EIATTR_KPARAM_INFO
	.align		4
.L_13:
        /*0038*/ 	.byte	0x04, 0x17
        /*003a*/ 	.short	(.L_15 - .L_14)
.L_14:
        /*003c*/ 	.word	0x00000000
        /*0040*/ 	.short	0x0004
        /*0042*/ 	.short	0x001c
        /*0044*/ 	.byte	0x00, 0xf0, 0x11, 0x00


	//----- nvinfo : EIATTR_KPARAM_INFO
	.align		4
.L_15:
        /*0048*/ 	.byte	0x04, 0x17
        /*004a*/ 	.short	(.L_17 - .L_16)
.L_16:
        /*004c*/ 	.word	0x00000000
        /*0050*/ 	.short	0x0003
        /*0052*/ 	.short	0x0018
        /*0054*/ 	.byte	0x00, 0xf0, 0x11, 0x00


	//----- nvinfo : EIATTR_KPARAM_INFO
	.align		4
.L_17:
        /*0058*/ 	.byte	0x04, 0x17
        /*005a*/ 	.short	(.L_19 - .L_18)
.L_18:
        /*005c*/ 	.word	0x00000000
        /*0060*/ 	.short	0x0002
        /*0062*/ 	.short	0x0010
        /*0064*/ 	.byte	0x00, 0xf5, 0x21, 0x00


	//----- nvinfo : EIATTR_KPARAM_INFO
	.align		4
.L_19:
        /*0068*/ 	.byte	0x04, 0x17
        /*006a*/ 	.short	(.L_21 - .L_20)
.L_20:
        /*006c*/ 	.word	0x00000000
        /*0070*/ 	.short	0x0001
        /*0072*/ 	.short	0x0008
        /*0074*/ 	.byte	0x00, 0xf5, 0x21, 0x00


	//----- nvinfo : EIATTR_KPARAM_INFO
	.align		4
.L_21:
        /*0078*/ 	.byte	0x04, 0x17
        /*007a*/ 	.short	(.L_23 - .L_22)
.L_22:
        /*007c*/ 	.word	0x00000000
        /*0080*/ 	.short	0x0000
        /*0082*/ 	.short	0x0000
        /*0084*/ 	.byte	0x00, 0xf5, 0x21, 0x00


	//----- nvinfo : EIATTR_SPARSE_MMA_MASK
	.align		4
.L_23:
        /*0088*/ 	.byte	0x03, 0x50
        /*008a*/ 	.short	0x0000


	//----- nvinfo : EIATTR_MAXREG_COUNT
	.align		4
        /*008c*/ 	.byte	0x03, 0x1b
        /*008e*/ 	.short	0x00ff


	//----- nvinfo : EIATTR_MERCURY_ISA_VERSION
	.align		4
        /*0090*/ 	.byte	0x03, 0x5f
        /*0092*/ 	.short	0x0101


	//----- nvinfo : EIATTR_VRC_CTA_INIT_COUNT
	.align		4
        /*0094*/ 	.byte	0x02, 0x4a
	.zero		1
	.zero		1


	//----- nvinfo : EIATTR_EXIT_INSTR_OFFSETS
	.align		4
        /*0098*/ 	.byte	0x04, 0x1c
        /*009a*/ 	.short	(.L_25 - .L_24)


	//   ....[0]....
.L_24:
        /*009c*/ 	.word	0x000000e0


	//   ....[1]....
        /*00a0*/ 	.word	0x00000ae0


	//----- nvinfo : EIATTR_CBANK_PARAM_SIZE
	.align		4
.L_25:
        /*00a4*/ 	.byte	0x03, 0x19
        /*00a6*/ 	.short	0x002c


	//----- nvinfo : EIATTR_PARAM_CBANK
	.align		4
        /*00a8*/ 	.byte	0x04, 0x0a
        /*00aa*/ 	.short	(.L_27 - .L_26)
	.align		4
.L_26:
        /*00ac*/ 	.word	index@(.nv.constant0._Z11sgemm_naivePKfS0_Pfiiiff)
        /*00b0*/ 	.short	0x0380
        /*00b2*/ 	.short	0x002c


	//----- nvinfo : EIATTR_SW_WAR
	.align		4
.L_27:
        /*00b4*/ 	.byte	0x04, 0x36
        /*00b6*/ 	.short	(.L_29 - .L_28)
.L_28:
        /*00b8*/ 	.word	0x00000008
.L_29:


//--------------------- .nv.callgraph             --------------------------
	.section	.nv.callgraph,"",@"SHT_CUDA_CALLGRAPH"
	.align	4
	.sectionentsize	8
	.align		4
        /*0000*/ 	.word	0x00000000
	.align		4
        /*0004*/ 	.word	0xffffffff
	.align		4
        /*0008*/ 	.word	0x00000000
	.align		4
        /*000c*/ 	.word	0xfffffffe
	.align		4
        /*0010*/ 	.word	0x00000000
	.align		4
        /*0014*/ 	.word	0xfffffffd
	.align		4
        /*0018*/ 	.word	0x00000000
	.align		4
        /*001c*/ 	.word	0xfffffffc


//--------------------- .text._Z11sgemm_naivePKfS0_Pfiiiff --------------------------
	.section	.text._Z11sgemm_naivePKfS0_Pfiiiff,"ax",@progbits
	.align	128
        .global         _Z11sgemm_naivePKfS0_Pfiiiff
        .type           _Z11sgemm_naivePKfS0_Pfiiiff,@function
        .size           _Z11sgemm_naivePKfS0_Pfiiiff,(.L_x_5 - _Z11sgemm_naivePKfS0_Pfiiiff)
        .other          _Z11sgemm_naivePKfS0_Pfiiiff,@"STO_CUDA_ENTRY STV_DEFAULT"
_Z11sgemm_naivePKfS0_Pfiiiff:
.text._Z11sgemm_naivePKfS0_Pfiiiff:
[----:B------:R-:W-:Y:S01]  /*0000*/  LDC R1, c[0x0][0x37c] ;  /* 0x0000df00ff017b82 */ /* 0x000fe20000000800 */
[----:B------:R-:W0:Y:S07]  /*0010*/  S2R R7, SR_TID.X ;  /* 0x0000000000077919 */ /* 0x000e2e0000002100 */
[----:B------:R-:W1:Y:S01]  /*0020*/  S2UR UR4, SR_CTAID.X ;  /* 0x00000000000479c3 */ /* 0x000e620000002500 */
[----:B------:R-:W2:Y:S01]  /*0030*/  LDCU UR7, c[0x0][0x398] ;  /* 0x00007300ff0777ac */ /* 0x000ea20008000800 */
[----:B------:R-:W3:Y:S06]  /*0040*/  S2R R5, SR_TID.Y ;  /* 0x0000000000057919 */ /* 0x000eec0000002200 */
[----:B------:R-:W3:Y:S01]  /*0050*/  LDC R2, c[0x0][0x364] ;  /* 0x0000d900ff027b82 */ /* 0x000ee20000000800 */
[----:B------:R-:W1:Y:S07]  /*0060*/  LDCU UR5, c[0x0][0x360] ;  /* 0x00006c00ff0577ac */ /* 0x000e6e0008000800 */
[----:B------:R-:W3:Y:S08]  /*0070*/  S2UR UR6, SR_CTAID.Y ;  /* 0x00000000000679c3 */ /* 0x000ef00000002600 */
[----:B------:R-:W4:Y:S01]  /*0080*/  LDC R0, c[0x0][0x3a0] ;  /* 0x0000e800ff007b82 */ /* 0x000f220000000800 */
[----:B-1----:R-:W-:-:S06]  /*0090*/  UIMAD UR4, UR4, UR5, URZ ;  /* 0x00000005040472a4 */ /* 0x002fcc000f8e02ff */
[----:B0-----:R-:W-:Y:S01]  /*00a0*/  IADD3 R3, PT, PT, R7, UR4, RZ ;  /* 0x0000000407037c10 */ /* 0x001fe2000fffe0ff */
[----:B---3--:R-:W-:-:S03]  /*00b0*/  IMAD R2, R2, UR6, R5 ;  /* 0x0000000602027c24 */ /* 0x008fc6000f8e0205 */
[----:B----4-:R-:W-:-:S04]  /*00c0*/  ISETP.GE.U32.AND P0, PT, R3, R0, PT ;  /* 0x000000000300720c */ /* 0x010fc80003f06070 */
[----:B--2---:R-:W-:-:S13]  /*00d0*/  ISETP.GE.U32.OR P0, PT, R2, UR7, P0 ;  /* 0x0000000702007c0c */ /* 0x004fda0008706470 */
[----:B------:R-:W-:Y:S05]  /*00e0*/  @P0 EXIT ;  /* 0x000000000000094d */ /* 0x000fea0003800000 */
[----:B------:R-:W0:Y:S01]  /*00f0*/  LDC R5, c[0x0][0x39c] ;  /* 0x0000e700ff057b82 */ /* 0x000e220000000800 */
[----:B------:R-:W1:Y:S01]  /*0100*/  LDCU.64 UR6, c[0x0][0x358] ;  /* 0x00006b00ff0677ac */ /* 0x000e620008000a00 */
[----:B------:R-:W-:Y:S01]  /*0110*/  HFMA2 R12, -RZ, RZ, 0, 0 ;  /* 0x00000000ff0c7431 */ /* 0x000fe200000001ff */
[----:B0-----:R-:W-:-:S13]  /*0120*/  ISETP.GE.AND P0, PT, R5, 0x1, PT ;  /* 0x000000010500780c */ /* 0x001fda0003f06270 */
[----:B-1----:R-:W-:Y:S05]  /*0130*/  @!P0 BRA `(.L_x_0) ;  /* 0x0000000800448947 */ /* 0x002fea0003800000 */
[C---:B------:R-:W-:Y:S02]  /*0140*/  ISETP.GE.U32.AND P1, PT, R5.reuse, 0x8, PT ;  /* 0x000000080500780c */ /* 0x040fe40003f26070 */
[----:B------:R-:W-:Y:S02]  /*0150*/  LOP3.LUT R4, R5, 0x7, RZ, 0xc0, !PT ;  /* 0x0000000705047812 */ /* 0x000fe400078ec0ff */
[----:B------:R-:W-:Y:S02]  /*0160*/  MOV R12, RZ ;  /* 0x000000ff000c7202 */ /* 0x000fe40000000f00 */
[----:B------:R-:W-:Y:S02]  /*0170*/  ISETP.NE.AND P0, PT, R4, RZ, PT ;  /* 0x000000ff0400720c */ /* 0x000fe40003f05270 */
[----:B------:R-:W-:-:S05]  /*0180*/  MOV R6, RZ ;  /* 0x000000ff00067202 */ /* 0x000fca0000000f00 */
[----:B------:R-:W-:Y:S06]  /*0190*/  @!P1 BRA `(.L_x_1) ;  /* 0x0000000400249947 */ /* 0x000fec0003800000 */
[----:B------:R-:W-:Y:S01]  /*01a0*/  LOP3.LUT R6, R5, 0x7ffffff8, RZ, 0xc0, !PT ;  /* 0x7ffffff805067812 */ /* 0x000fe200078ec0ff */
[C---:B------:R-:W-:Y:S01]  /*01b0*/  IMAD R11, R0.reuse, 0x3, R3 ;  /* 0x00000003000b7824 */ /* 0x040fe200078e0203 */
[C---:B------:R-:W-:Y:S01]  /*01c0*/  IADD3 R7, PT, PT, R0.reuse, UR4, R7 ;  /* 0x0000000400077c10 */ /* 0x040fe2000fffe007 */
[C-C-:B------:R-:W-:Y:S01]  /*01d0*/  IMAD R15, R0.reuse, 0x5, R3.reuse ;  /* 0x00000005000f7824 */ /* 0x140fe200078e0203 */
[CC--:B------:R-:W-:Y:S01]  /*01e0*/  LEA R9, R0.reuse, R3.reuse, 0x1 ;  /* 0x0000000300097211 */ /* 0x0c0fe200078e08ff */
[C-C-:B------:R-:W-:Y:S01]  /*01f0*/  IMAD R25, R0.reuse, 0x6, R3.reuse ;  /* 0x0000000600197824 */ /* 0x140fe200078e0203 */
[C---:B------:R-:W-:Y:S01]  /*0200*/  LEA R13, R0.reuse, R3, 0x2 ;  /* 0x00000003000d7211 */ /* 0x040fe200078e10ff */
[----:B------:R-:W-:Y:S01]  /*0210*/  IMAD R27, R0, 0x7, R3 ;  /* 0x00000007001b7824 */ /* 0x000fe200078e0203 */
[----:B------:R-:W-:Y:S01]  /*0220*/  MOV R12, RZ ;  /* 0x000000ff000c7202 */ /* 0x000fe20000000f00 */
[----:B------:R-:W-:Y:S01]  /*0230*/  IMAD R8, R2, R5, 0x3 ;  /* 0x0000000302087424 */ /* 0x000fe200078e0205 */
[----:B------:R-:W-:-:S02]  /*0240*/  MOV R29, R3 ;  /* 0x00000003001d7202 */ /* 0x000fc40000000f00 */
[----:B------:R-:W-:-:S07]  /*0250*/  IADD3 R10, PT, PT, -R6, RZ, RZ ;  /* 0x000000ff060a7210 */ /* 0x000fce0007ffe1ff */
.L_x_2:
[----:B------:R-:W0:Y:S01]  /*0260*/  LDC.64 R20, c[0x0][0x380] ;  /* 0x0000e000ff147b82 */ /* 0x000e220000000a00 */
[----:B------:R-:W-:-:S07]  /*0270*/  IADD3 R23, PT, PT, R8, -0x3, RZ ;  /* 0xfffffffd08177810 */ /* 0x000fce0007ffe0ff */
[----:B------:R-:W1:Y:S01]  /*0280*/  LDC.64 R16, c[0x0][0x388] ;  /* 0x0000e200ff107b82 */ /* 0x000e620000000a00 */
[----:B0-----:R-:W-:-:S06]  /*0290*/  IMAD.WIDE.U32 R22, R23, 0x4, R20 ;  /* 0x0000000417167825 */ /* 0x001fcc00078e0014 */
[----:B------:R-:W2:Y:S01]  /*02a0*/  LDG.E.CONSTANT R23, desc[UR6][R22.64] ;  /* 0x0000000616177981 */ /* 0x000ea2000c1e9900 */
[----:B-1----:R-:W-:-:S06]  /*02b0*/  IMAD.WIDE.U32 R18, R29, 0x4, R16 ;  /* 0x000000041d127825 */ /* 0x002fcc00078e0010 */
[----:B------:R-:W2:Y:S01]  /*02c0*/  LDG.E.CONSTANT R18, desc[UR6][R18.64] ;  /* 0x0000000612127981 */ /* 0x000ea2000c1e9900 */
[C---:B------:R-:W-:Y:S02]  /*02d0*/  IADD3 R14, PT, PT, R8.reuse, -0x2, RZ ;  /* 0xfffffffe080e7810 */ /* 0x040fe40007ffe0ff */
[----:B------:R-:W-:Y:S01]  /*02e0*/  IADD3 R24, PT, PT, R8, -0x1, RZ ;  /* 0xffffffff08187810 */ /* 0x000fe20007ffe0ff */
[----:B--2---:R-:W-:Y:S02]  /*02f0*/  FFMA R12, R23, R18, R12 ;  /* 0x00000012170c7223 */ /* 0x004fe4000000000c */
[----:B------:R-:W-:-:S04]  /*0300*/  IMAD.WIDE.U32 R18, R14, 0x4, R20 ;  /* 0x000000040e127825 */ /* 0x000fc800078e0014 */
[----:B------:R-:W-:Y:S01]  /*0310*/  IMAD.WIDE.U32 R22, R7, 0x4, R16 ;  /* 0x0000000407167825 */ /* 0x000fe200078e0010 */
[----:B------:R0:W2:Y:S04]  /*0320*/  LDG.E.CONSTANT R14, desc[UR6][R18.64] ;  /* 0x00000006120e7981 */ /* 0x0000a8000c1e9900 */
[----:B------:R1:W2:Y:S01]  /*0330*/  LDG.E.CONSTANT R26, desc[UR6][R22.64] ;  /* 0x00000006161a7981 */ /* 0x0002a2000c1e9900 */
[----:B0-----:R-:W-:-:S04]  /*0340*/  IMAD.WIDE.U32 R18, R24, 0x4, R20 ;  /* 0x0000000418127825 */ /* 0x001fc800078e0014 */
[----:B-1----:R-:W-:Y:S01]  /*0350*/  IMAD.WIDE.U32 R22, R9, 0x4, R16 ;  /* 0x0000000409167825 */ /* 0x002fe200078e0010 */
[----:B------:R0:W3:Y:S04]  /*0360*/  LDG.E.CONSTANT R24, desc[UR6][R18.64] ;  /* 0x0000000612187981 */ /* 0x0000e8000c1e9900 */
[----:B------:R1:W3:Y:S01]  /*0370*/  LDG.E.CONSTANT R28, desc[UR6][R22.64] ;  /* 0x00000006161c7981 */ /* 0x0002e2000c1e9900 */
[----:B0-----:R-:W-:-:S04]  /*0380*/  IMAD.WIDE.U32 R18, R8, 0x4, R20 ;  /* 0x0000000408127825 */ /* 0x001fc800078e0014 */
[----:B-1----:R-:W-:-:S04]  /*0390*/  IMAD.WIDE.U32 R22, R11, 0x4, R16 ;  /* 0x000000040b167825 */ /* 0x002fc800078e0010 */
[----:B--2---:R-:W-:Y:S02]  /*03a0*/  FFMA R12, R14, R26, R12 ;  /* 0x0000001a0e0c7223 */ /* 0x004fe4000000000c */
[----:B------:R-:W2:Y:S04]  /*03b0*/  LDG.E.CONSTANT R14, desc[UR6][R18.64] ;  /* 0x00000006120e7981 */ /* 0x000ea8000c1e9900 */
[----:B------:R0:W2:Y:S01]  /*03c0*/  LDG.E.CONSTANT R26, desc[UR6][R22.64] ;  /* 0x00000006161a7981 */ /* 0x0000a2000c1e9900 */
[----:B---3--:R-:W-:Y:S01]  /*03d0*/  FFMA R12, R24, R28, R12 ;  /* 0x0000001c180c7223 */ /* 0x008fe2000000000c */
[----:B------:R-:W-:Y:S01]  /*03e0*/  IADD3 R24, PT, PT, R8, 0x1, RZ ;  /* 0x0000000108187810 */ /* 0x000fe20007ffe0ff */
[----:B0-----:R-:W-:-:S04]  /*03f0*/  IMAD.WIDE.U32 R22, R13, 0x4, R16 ;  /* 0x000000040d167825 */ /* 0x001fc800078e0010 */
[----:B------:R-:W-:Y:S01]  /*0400*/  IMAD.WIDE.U32 R18, R24, 0x4, R20 ;  /* 0x0000000418127825 */ /* 0x000fe200078e0014 */
[----:B------:R-:W3:Y:S04]  /*0410*/  LDG.E.CONSTANT R28, desc[UR6][R22.64] ;  /* 0x00000006161c7981 */ /* 0x000ee8000c1e9900 */
[----:B------:R0:W3:Y:S01]  /*0420*/  LDG.E.CONSTANT R24, desc[UR6][R18.64] ;  /* 0x0000000612187981 */ /* 0x0000e2000c1e9900 */
[----:B--2---:R-:W-:Y:S01]  /*0430*/  FFMA R12, R14, R26, R12 ;  /* 0x0000001a0e0c7223 */ /* 0x004fe2000000000c */
[C---:B------:R-:W-:Y:S02]  /*0440*/  IADD3 R26, PT, PT, R8.reuse, 0x3, RZ ;  /* 0x00000003081a7810 */ /* 0x040fe40007ffe0ff */
[----:B------:R-:W-:-:S03]  /*0450*/  IADD3 R14, PT, PT, R8, 0x2, RZ ;  /* 0x00000002080e7810 */ /* 0x000fc60007ffe0ff */
[----:B0-----:R-:W-:Y:S01]  /*0460*/  IMAD.WIDE.U32 R18, R26, 0x4, R20 ;  /* 0x000000041a127825 */ /* 0x001fe200078e0014 */
[----:B------:R-:W-:-:S03]  /*0470*/  IADD3 R26, PT, PT, R8, 0x4, RZ ;  /* 0x00000004081a7810 */ /* 0x000fc60007ffe0ff */
[--C-:B------:R-:W-:Y:S02]  /*0480*/  IMAD.WIDE.U32 R22, R14, 0x4, R20.reuse ;  /* 0x000000040e167825 */ /* 0x100fe400078e0014 */
[----:B------:R0:W2:Y:S02]  /*0490*/  LDG.E.CONSTANT R14, desc[UR6][R18.64] ;  /* 0x00000006120e7981 */ /* 0x0000a4000c1e9900 */
[----:B------:R-:W-:-:S04]  /*04a0*/  IMAD.WIDE.U32 R20, R26, 0x4, R20 ;  /* 0x000000041a147825 */ /* 0x000fc800078e0014 */
[----:B---3--:R-:W-:Y:S02]  /*04b0*/  FFMA R12, R24, R28, R12 ;  /* 0x0000001c180c7223 */ /* 0x008fe4000000000c */
[----:B------:R-:W3:Y:S01]  /*04c0*/  LDG.E.CONSTANT R21, desc[UR6][R20.64] ;  /* 0x0000000614157981 */ /* 0x000ee2000c1e9900 */
[----:B0-----:R-:W-:-:S03]  /*04d0*/  IMAD.WIDE.U32 R18, R15, 0x4, R16 ;  /* 0x000000040f127825 */ /* 0x001fc600078e0010 */
[----:B------:R0:W4:Y:S04]  /*04e0*/  LDG.E.CONSTANT R24, desc[UR6][R22.64] ;  /* 0x0000000616187981 */ /* 0x000128000c1e9900 */
[----:B------:R-:W4:Y:S01]  /*04f0*/  LDG.E.CONSTANT R26, desc[UR6][R18.64] ;  /* 0x00000006121a7981 */ /* 0x000f22000c1e9900 */
[----:B0-----:R-:W-:-:S04]  /*0500*/  IMAD.WIDE.U32 R22, R25, 0x4, R16 ;  /* 0x0000000419167825 */ /* 0x001fc800078e0010 */
[----:B------:R-:W-:Y:S01]  /*0510*/  IMAD.WIDE.U32 R16, R27, 0x4, R16 ;  /* 0x000000041b107825 */ /* 0x000fe200078e0010 */
[----:B------:R-:W2:Y:S05]  /*0520*/  LDG.E.CONSTANT R28, desc[UR6][R22.64] ;  /* 0x00000006161c7981 */ /* 0x000eaa000c1e9900 */
[----:B------:R-:W3:Y:S01]  /*0530*/  LDG.E.CONSTANT R16, desc[UR6][R16.64] ;  /* 0x0000000610107981 */ /* 0x000ee2000c1e9900 */
[----:B------:R-:W-:-:S04]  /*0540*/  IADD3 R10, PT, PT, R10, 0x8, RZ ;  /* 0x000000080a0a7810 */ /* 0x000fc80007ffe0ff */
[----:B------:R-:W-:Y:S02]  /*0550*/  ISETP.NE.AND P1, PT, R10, RZ, PT ;  /* 0x000000ff0a00720c */ /* 0x000fe40003f25270 */
[----:B------:R-:W-:Y:S02]  /*0560*/  IADD3 R8, PT, PT, R8, 0x8, RZ ;  /* 0x0000000808087810 */ /* 0x000fe40007ffe0ff */
[C---:B------:R-:W-:Y:S02]  /*0570*/  LEA R7, R0.reuse, R7, 0x3 ;  /* 0x0000000700077211 */ /* 0x040fe400078e18ff */
[C---:B------:R-:W-:Y:S02]  /*0580*/  LEA R9, R0.reuse, R9, 0x3 ;  /* 0x0000000900097211 */ /* 0x040fe400078e18ff */
[C---:B------:R-:W-:Y:S02]  /*0590*/  LEA R11, R0.reuse, R11, 0x3 ;  /* 0x0000000b000b7211 */ /* 0x040fe400078e18ff */
[----:B------:R-:W-:-:S02]  /*05a0*/  LEA R13, R0, R13, 0x3 ;  /* 0x0000000d000d7211 */ /* 0x000fc400078e18ff */
[C---:B------:R-:W-:Y:S02]  /*05b0*/  LEA R15, R0.reuse, R15, 0x3 ;  /* 0x0000000f000f7211 */ /* 0x040fe400078e18ff */
[C---:B------:R-:W-:Y:S02]  /*05c0*/  LEA R25, R0.reuse, R25, 0x3 ;  /* 0x0000001900197211 */ /* 0x040fe400078e18ff */
[C---:B------:R-:W-:Y:S02]  /*05d0*/  LEA R27, R0.reuse, R27, 0x3 ;  /* 0x0000001b001b7211 */ /* 0x040fe400078e18ff */
[----:B------:R-:W-:Y:S01]  /*05e0*/  LEA R29, R0, R29, 0x3 ;  /* 0x0000001d001d7211 */ /* 0x000fe200078e18ff */
[----:B----4-:R-:W-:-:S04]  /*05f0*/  FFMA R12, R24, R26, R12 ;  /* 0x0000001a180c7223 */ /* 0x010fc8000000000c */
[----:B--2---:R-:W-:-:S04]  /*0600*/  FFMA R12, R14, R28, R12 ;  /* 0x0000001c0e0c7223 */ /* 0x004fc8000000000c */
[----:B---3--:R-:W-:Y:S01]  /*0610*/  FFMA R12, R21, R16, R12 ;  /* 0x00000010150c7223 */ /* 0x008fe2000000000c */
[----:B------:R-:W-:Y:S06]  /*0620*/  @P1 BRA `(.L_x_2) ;  /* 0xfffffffc000c1947 */ /* 0x000fec000383ffff */
.L_x_1:
[----:B------:R-:W-:Y:S05]  /*0630*/  @!P0 BRA `(.L_x_0) ;  /* 0x0000000400048947 */ /* 0x000fea0003800000 */
[----:B------:R-:W-:Y:S02]  /*0640*/  ISETP.GE.U32.AND P0, PT, R4, 0x4, PT ;  /* 0x000000040400780c */ /* 0x000fe40003f06070 */
[----:B------:R-:W-:-:S04]  /*0650*/  LOP3.LUT R13, R5, 0x3, RZ, 0xc0, !PT ;  /* 0x00000003050d7812 */ /* 0x000fc800078ec0ff */
[----:B------:R-:W-:-:S07]  /*0660*/  ISETP.NE.AND P1, PT, R13, RZ, PT ;  /* 0x000000ff0d00720c */ /* 0x000fce0003f25270 */
[----:B------:R-:W-:Y:S06]  /*0670*/  @!P0 BRA `(.L_x_3) ;  /* 0x00000000007c8947 */ /* 0x000fec0003800000 */
[----:B------:R-:W0:Y:S01]  /*0680*/  LDC.64 R8, c[0x0][0x388] ;  /* 0x0000e200ff087b82 */ /* 0x000e220000000a00 */
[----:B------:R-:W-:Y:S02]  /*0690*/  IMAD R15, R2, R5, R6 ;  /* 0x00000005020f7224 */ /* 0x000fe400078e0206 */
[----:B------:R-:W-:-:S03]  /*06a0*/  IMAD R17, R6, R0, R3 ;  /* 0x0000000006117224 */ /* 0x000fc600078e0203 */
[C---:B------:R-:W-:Y:S02]  /*06b0*/  IADD3 R23, PT, PT, R15.reuse, 0x1, RZ ;  /* 0x000000010f177810 */ /* 0x040fe40007ffe0ff */
[----:B------:R-:W1:Y:S01]  /*06c0*/  LDC.64 R10, c[0x0][0x380] ;  /* 0x0000e000ff0a7b82 */ /* 0x000e620000000a00 */
[C---:B------:R-:W-:Y:S02]  /*06d0*/  IADD3 R27, PT, PT, R15.reuse, 0x2, RZ ;  /* 0x000000020f1b7810 */ /* 0x040fe40007ffe0ff */
[----:B------:R-:W-:Y:S01]  /*06e0*/  IADD3 R4, PT, PT, R15, 0x3, RZ ;  /* 0x000000030f047810 */ /* 0x000fe20007ffe0ff */
[C---:B0-----:R-:W-:Y:S01]  /*06f0*/  IMAD.WIDE.U32 R20, R17.reuse, 0x4, R8 ;  /* 0x0000000411147825 */ /* 0x041fe200078e0008 */
[----:B------:R-:W-:-:S04]  /*0700*/  IADD3 R17, PT, PT, R17, R0, RZ ;  /* 0x0000000011117210 */ /* 0x000fc80007ffe0ff */
[-C--:B------:R-:W-:Y:S01]  /*0710*/  IADD3 R29, PT, PT, R17, R0.reuse, RZ ;  /* 0x00000000111d7210 */ /* 0x080fe20007ffe0ff */
[--C-:B-1----:R-:W-:Y:S01]  /*0720*/  IMAD.WIDE.U32 R24, R15, 0x4, R10.reuse ;  /* 0x000000040f187825 */ /* 0x102fe200078e000a */
[----:B------:R-:W2:Y:S03]  /*0730*/  LDG.E.CONSTANT R20, desc[UR6][R20.64] ;  /* 0x0000000614147981 */ /* 0x000ea6000c1e9900 */
[----:B------:R-:W-:Y:S01]  /*0740*/  IMAD.WIDE.U32 R22, R23, 0x4, R10 ;  /* 0x0000000417167825 */ /* 0x000fe200078e000a */
[----:B------:R-:W2:Y:S03]  /*0750*/  LDG.E.CONSTANT R7, desc[UR6][R24.64] ;  /* 0x0000000618077981 */ /* 0x000ea6000c1e9900 */
[----:B------:R-:W-:Y:S02]  /*0760*/  IMAD.WIDE.U32 R18, R17, 0x4, R8 ;  /* 0x0000000411127825 */ /* 0x000fe400078e0008 */
[----:B------:R-:W3:Y:S02]  /*0770*/  LDG.E.CONSTANT R22, desc[UR6][R22.64] ;  /* 0x0000000616167981 */ /* 0x000ee4000c1e9900 */
[----:B------:R-:W-:Y:S01]  /*0780*/  IMAD.WIDE.U32 R14, R27, 0x4, R10 ;  /* 0x000000041b0e7825 */ /* 0x000fe200078e000a */
[C---:B------:R-:W-:Y:S01]  /*0790*/  IADD3 R27, PT, PT, R29.reuse, R0, RZ ;  /* 0x000000001d1b7210 */ /* 0x040fe20007ffe0ff */
[----:B------:R-:W3:Y:S02]  /*07a0*/  LDG.E.CONSTANT R19, desc[UR6][R18.64] ;  /* 0x0000000612137981 */ /* 0x000ee4000c1e9900 */
[----:B------:R-:W-:-:S02]  /*07b0*/  IMAD.WIDE.U32 R16, R29, 0x4, R8 ;  /* 0x000000041d107825 */ /* 0x000fc400078e0008 */
[----:B------:R-:W4:Y:S02]  /*07c0*/  LDG.E.CONSTANT R14, desc[UR6][R14.64] ;  /* 0x000000060e0e7981 */ /* 0x000f24000c1e9900 */
[----:B------:R-:W-:Y:S02]  /*07d0*/  IMAD.WIDE.U32 R10, R4, 0x4, R10 ;  /* 0x00000004040a7825 */ /* 0x000fe400078e000a */
[----:B------:R-:W4:Y:S02]  /*07e0*/  LDG.E.CONSTANT R16, desc[UR6][R16.64] ;  /* 0x0000000610107981 */ /* 0x000f24000c1e9900 */
[----:B------:R-:W-:Y:S02]  /*07f0*/  IMAD.WIDE.U32 R8, R27, 0x4, R8 ;  /* 0x000000041b087825 */ /* 0x000fe400078e0008 */
[----:B------:R-:W5:Y:S04]  /*0800*/  LDG.E.CONSTANT R10, desc[UR6][R10.64] ;  /* 0x000000060a0a7981 */ /* 0x000f68000c1e9900 */
[----:B------:R-:W5:Y:S01]  /*0810*/  LDG.E.CONSTANT R8, desc[UR6][R8.64] ;  /* 0x0000000608087981 */ /* 0x000f62000c1e9900 */
[----:B------:R-:W-:Y:S01]  /*0820*/  IADD3 R6, PT, PT, R6, 0x4, RZ ;  /* 0x0000000406067810 */ /* 0x000fe20007ffe0ff */
[----:B--2---:R-:W-:-:S04]  /*0830*/  FFMA R7, R7, R20, R12 ;  /* 0x0000001407077223 */ /* 0x004fc8000000000c */
[----:B---3--:R-:W-:-:S04]  /*0840*/  FFMA R7, R22, R19, R7 ;  /* 0x0000001316077223 */ /* 0x008fc80000000007 */
[----:B----4-:R-:W-:-:S04]  /*0850*/  FFMA R7, R14, R16, R7 ;  /* 0x000000100e077223 */ /* 0x010fc80000000007 */
[----:B-----5:R-:W-:-:S07]  /*0860*/  FFMA R12, R10, R8, R7 ;  /* 0x000000080a0c7223 */ /* 0x020fce0000000007 */
.L_x_3:
[----:B------:R-:W-:Y:S05]  /*0870*/  @!P1 BRA `(.L_x_0) ;  /* 0x0000000000749947 */ /* 0x000fea0003800000 */
[----:B------:R-:W0:Y:S01]  /*0880*/  LDC.64 R8, c[0x0][0x388] ;  /* 0x0000e200ff087b82 */ /* 0x000e220000000a00 */
[----:B------:R-:W-:Y:S02]  /*0890*/  ISETP.NE.AND P0, PT, R13, 0x1, PT ;  /* 0x000000010d00780c */ /* 0x000fe40003f05270 */
[----:B------:R-:W-:-:S04]  /*08a0*/  LOP3.LUT R4, R5, 0x1, RZ, 0xc0, !PT ;  /* 0x0000000105047812 */ /* 0x000fc800078ec0ff */
[----:B------:R-:W-:Y:S01]  /*08b0*/  ISETP.NE.U32.AND P1, PT, R4, 0x1, PT ;  /* 0x000000010400780c */ /* 0x000fe20003f25070 */
[----:B------:R-:W1:Y:S06]  /*08c0*/  LDC.64 R18, c[0x0][0x380] ;  /* 0x0000e000ff127b82 */ /* 0x000e6c0000000a00 */
[----:B------:R-:W-:Y:S02]  /*08d0*/  @P0 IMAD R7, R2, R5, R6 ;  /* 0x0000000502070224 */ /* 0x000fe400078e0206 */
[----:B------:R-:W2:Y:S01]  /*08e0*/  LDC.64 R10, c[0x0][0x380] ;  /* 0x0000e000ff0a7b82 */ /* 0x000ea20000000a00 */
[C---:B------:R-:W-:Y:S01]  /*08f0*/  @P0 IMAD R17, R6.reuse, R0, R3 ;  /* 0x0000000006110224 */ /* 0x040fe200078e0203 */
[----:B------:R-:W-:-:S02]  /*0900*/  @P0 IADD3 R6, PT, PT, R6, 0x2, RZ ;  /* 0x0000000206060810 */ /* 0x000fc40007ffe0ff */
[----:B------:R-:W-:Y:S02]  /*0910*/  @P0 IADD3 R13, PT, PT, R7, 0x1, RZ ;  /* 0x00000001070d0810 */ /* 0x000fe40007ffe0ff */
[C---:B------:R-:W-:Y:S02]  /*0920*/  @P0 IADD3 R23, PT, PT, R17.reuse, R0, RZ ;  /* 0x0000000011170210 */ /* 0x040fe40007ffe0ff */
[----:B------:R-:W3:Y:S01]  /*0930*/  LDC.64 R14, c[0x0][0x388] ;  /* 0x0000e200ff0e7b82 */ /* 0x000ee20000000a00 */
[----:B0-----:R-:W-:-:S04]  /*0940*/  @P0 IMAD.WIDE.U32 R16, R17, 0x4, R8 ;  /* 0x0000000411100825 */ /* 0x001fc800078e0008 */
[----:B------:R-:W-:Y:S02]  /*0950*/  @P0 IMAD.WIDE.U32 R8, R23, 0x4, R8 ;  /* 0x0000000417080825 */ /* 0x000fe400078e0008 */
[----:B------:R-:W4:Y:S02]  /*0960*/  @P0 LDG.E.CONSTANT R16, desc[UR6][R16.64] ;  /* 0x0000000610100981 */ /* 0x000f24000c1e9900 */
[--C-:B-1----:R-:W-:Y:S02]  /*0970*/  @P0 IMAD.WIDE.U32 R20, R7, 0x4, R18.reuse ;  /* 0x0000000407140825 */ /* 0x102fe400078e0012 */
[----:B------:R-:W5:Y:S02]  /*0980*/  @P0 LDG.E.CONSTANT R8, desc[UR6][R8.64] ;  /* 0x0000000608080981 */ /* 0x000f64000c1e9900 */
[----:B------:R-:W-:Y:S02]  /*0990*/  @P0 IMAD.WIDE.U32 R18, R13, 0x4, R18 ;  /* 0x000000040d120825 */ /* 0x000fe400078e0012 */
[----:B------:R-:W4:Y:S02]  /*09a0*/  @P0 LDG.E.CONSTANT R7, desc[UR6][R20.64] ;  /* 0x0000000614070981 */ /* 0x000f24000c1e9900 */
[----:B------:R-:W-:-:S02]  /*09b0*/  @!P1 IMAD R5, R2, R5, R6 ;  /* 0x0000000502059224 */ /* 0x000fc400078e0206 */
[----:B------:R-:W-:Y:S01]  /*09c0*/  @!P1 IMAD R13, R6, R0, R3 ;  /* 0x00000000060d9224 */ /* 0x000fe200078e0203 */
[----:B------:R-:W5:Y:S01]  /*09d0*/  @P0 LDG.E.CONSTANT R18, desc[UR6][R18.64] ;  /* 0x0000000612120981 */ /* 0x000f62000c1e9900 */
[----:B--2---:R-:W-:-:S04]  /*09e0*/  @!P1 IMAD.WIDE.U32 R10, R5, 0x4, R10 ;  /* 0x00000004050a9825 */ /* 0x004fc800078e000a */
[----:B---3--:R-:W-:Y:S02]  /*09f0*/  @!P1 IMAD.WIDE.U32 R14, R13, 0x4, R14 ;  /* 0x000000040d0e9825 */ /* 0x008fe400078e000e */
[----:B------:R-:W2:Y:S04]  /*0a00*/  @!P1 LDG.E.CONSTANT R11, desc[UR6][R10.64] ;  /* 0x000000060a0b9981 */ /* 0x000ea8000c1e9900 */
[----:B------:R-:W2:Y:S01]  /*0a10*/  @!P1 LDG.E.CONSTANT R14, desc[UR6][R14.64] ;  /* 0x000000060e0e9981 */ /* 0x000ea2000c1e9900 */
[----:B----4-:R-:W-:-:S04]  /*0a20*/  @P0 FFMA R7, R7, R16, R12 ;  /* 0x0000001007070223 */ /* 0x010fc8000000000c */
[----:B-----5:R-:W-:-:S04]  /*0a30*/  @P0 FFMA R12, R18, R8, R7 ;  /* 0x00000008120c0223 */ /* 0x020fc80000000007 */
[----:B--2---:R-:W-:-:S07]  /*0a40*/  @!P1 FFMA R12, R11, R14, R12 ;  /* 0x0000000e0b0c9223 */ /* 0x004fce000000000c */
.L_x_0:
[----:B------:R-:W0:Y:S01]  /*0a50*/  LDC.64 R4, c[0x0][0x390] ;  /* 0x0000e400ff047b82 */ /* 0x000e220000000a00 */
[----:B------:R-:W-:Y:S01]  /*0a60*/  IMAD R3, R2, R0, R3 ;  /* 0x0000000002037224 */ /* 0x000fe200078e0203 */
[----:B------:R-:W1:Y:S01]  /*0a70*/  LDCU UR5, c[0x0][0x3a8] ;  /* 0x00007500ff0577ac */ /* 0x000e620008000800 */
[----:B------:R-:W2:Y:S02]  /*0a80*/  LDCU UR8, c[0x0][0x3a4] ;  /* 0x00007480ff0877ac */ /* 0x000ea40008000800 */
[----:B0-----:R-:W-:-:S05]  /*0a90*/  IMAD.WIDE.U32 R2, R3, 0x4, R4 ;  /* 0x0000000403027825 */ /* 0x001fca00078e0004 */
[----:B------:R-:W1:Y:S02]  /*0aa0*/  LDG.E R0, desc[UR6][R2.64] ;  /* 0x0000000602007981 */ /* 0x000e64000c1e1900 */
[----:B-1----:R-:W-:-:S04]  /*0ab0*/  FMUL R5, R0, UR5 ;  /* 0x0000000500057c20 */ /* 0x002fc80008400000 */
[----:B--2---:R-:W-:-:S05]  /*0ac0*/  FFMA R5, R12, UR8, R5 ;  /* 0x000000080c057c23 */ /* 0x004fca0008000005 */
[----:B------:R-:W-:Y:S01]  /*0ad0*/  STG.E desc[UR6][R2.64], R5 ;  /* 0x0000000502007986 */ /* 0x000fe2000c101906 */
[----:B------:R-:W-:Y:S05]  /*0ae0*/  EXIT ;  /* 0x000000000000794d */ /* 0x000fea0003800000 */
.L_x_4:
[----:B------:R-:W-:-:S00]  /*0af0*/  BRA `(.L_x_4) ;  /* 0xfffffffc00fc7947 */ /* 0x000fc0000383ffff */
[----:B------:R-:W-:-:S00]  /*0b00*/  NOP ;  /* 0x0000000000007918 */ /* 0x000fc00000000000 */
[----:B------:R-:W-:-:S00]  /*0b10*/  NOP ;  /* 0x0000000000007918 */ /* 0x000fc00000000000 */
[----:B------:R-:W-:-:S00]  /*0b20*/  NOP ;  /* 0x0000000000007918 */ /* 0x000fc00000000000 */
[----:B------:R-:W-:-:S00]  /*0b30*/  NOP ;  /* 0x0000000000007918 */ /* 0x000fc00000000000 */
[----:B------:R-:W-:-:S00]  /*0b40*/  NOP ;  /* 0x0000000000007918 */ /* 0x000fc00000000000 */
[----:B------:R-:W-:-:S00]  /*0b50*/  NOP ;  /* 0x0000000000007918 */ /* 0x000fc00000000000 */
[----:B------:R-:W-:-:S00]  /*0b60*/  NOP ;  /* 0x0000000000007918 */ /* 0x000fc00000000000 */
[----:B------:R-:W-:-:S00]  /*0b70*/  NOP ;  /* 0x0000000000007918 */ /* 0x000fc00000000000 */
.L_x_5:


//--------------------- .nv.shared.reserved.0     --------------------------
	.section	.nv.shared.reserved.0,"aw",@nobits
	.weak		__nv_reservedSMEM_offset_0_alias
	.size		__nv_reservedSMEM_offset_0_alias, 0, 64
	.other		__nv_reservedSMEM_offset_0_alias,@"STO_CUDA_RESERVED_SHARED STV_DEFAULT"
__nv_reservedSMEM_offset_0_alias:
	.zero		0
	.zero		64


//--------------------- .nv.constant0._Z11sgemm_naivePKfS0_Pfiiiff --------------------------
	.section	.nv.constant0._Z11sgemm_naivePKfS0_Pfiiiff,"a",@progbits
	.sectionflags	@""
	.align	4
.nv.constant0._Z11sgemm_naivePKfS0_Pfiiiff:
	.zero		940


//--------------------- SYMBOLS --------------------------

	.type		.nv.reservedSmem.offset0,@object
	.size		.nv.reservedSmem.offset0,0x4
